//
// Generated by NVIDIA NVVM Compiler
//
// Compiler Build ID: CL-36424714
// Cuda compilation tools, release 13.0, V13.0.88
// Based on NVVM 20.0.0
//

.version 9.0
.target sm_100
.address_size 64

	// .globl	_Z6kernelPiii

.visible .entry _Z6kernelPiii(
	.param .u64 .ptr .align 1 _Z6kernelPiii_param_0,
	.param .u32 _Z6kernelPiii_param_1,
	.param .u32 _Z6kernelPiii_param_2
)
{
	.reg .pred 	%p<4>;
	.reg .b32 	%r<14>;
	.reg .b64 	%rd<5>;

	ld.param.u64 	%rd1, [_Z6kernelPiii_param_0];
	ld.param.u32 	%r3, [_Z6kernelPiii_param_1];
	ld.param.u32 	%r4, [_Z6kernelPiii_param_2];
	mov.u32 	%r6, %tid.x;
	mov.u32 	%r7, %ctaid.x;
	mov.u32 	%r8, %ntid.x;
	mad.lo.s32 	%r1, %r7, %r8, %r6;
	mov.u32 	%r9, %tid.y;
	mov.u32 	%r10, %ctaid.y;
	mov.u32 	%r11, %ntid.y;
	mad.lo.s32 	%r12, %r10, %r11, %r9;
	setp.ge.u32 	%p1, %r1, %r3;
	setp.ge.u32 	%p2, %r12, %r4;
	or.pred  	%p3, %p1, %p2;
	@%p3 bra 	$L__BB0_2;
	cvta.to.global.u64 	%rd2, %rd1;
	mad.lo.s32 	%r13, %r3, %r12, %r1;
	mul.wide.s32 	%rd3, %r13, 4;
	add.s64 	%rd4, %rd2, %rd3;
	st.global.u32 	[%rd4], %r13;
$L__BB0_2:
	ret;

}


// ===== COMPILED SASS (sm_100) =====

	.target	sm_100

	.elftype	@"ET_EXEC"


//--------------------- .note.nv.tkinfo           --------------------------
	.section	.note.nv.tkinfo,"",@"SHT_NOTE"
	.sectionflags	@"SHF_NOTE_NV_TKINFO"
	.tkinfo
        /*0018*/ 	.word	0x00000002
        /*0030*/ 	.string	""
        /*0030*/ 	.string	"ptxas"
        /*0030*/ 	.string	"Cuda compilation tools, release 13.0, V13.0.88"
        /*0030*/ 	.string	"Build cuda_13.0.r13.0/compiler.36424714_0"
        /*0030*/ 	.string	"-arch sm_100 -m 64 "



//--------------------- .note.nv.cuinfo           --------------------------
	.section	.note.nv.cuinfo,"",@"SHT_NOTE"
	.sectionflags	@"SHF_NOTE_NV_CUINFO"
        /*0018*/ 	.short	0x0002
        /*001a*/ 	.short	0x0064
        /*001c*/ 	.short	0x0082
	.zero		2


//--------------------- .nv.info                  --------------------------
	.section	.nv.info,"",@"SHT_CUDA_INFO"
	.align	4


	//----- nvinfo : EIATTR_REGCOUNT
	.align		4
        /*0000*/ 	.byte	0x04, 0x2f
        /*0002*/ 	.short	(.L_1 - .L_0)
	.align		4
.L_0:
        /*0004*/ 	.word	index@(_Z6kernelPiii)
        /*0008*/ 	.word	0x00000008


	//----- nvinfo : EIATTR_FRAME_SIZE
	.align		4
.L_1:
        /*000c*/ 	.byte	0x04, 0x11
        /*000e*/ 	.short	(.L_3 - .L_2)
	.align		4
.L_2:
        /*0010*/ 	.word	index@(_Z6kernelPiii)
        /*0014*/ 	.word	0x00000000


	//----- nvinfo : EIATTR_MIN_STACK_SIZE
	.align		4
.L_3:
        /*0018*/ 	.byte	0x04, 0x12
        /*001a*/ 	.short	(.L_5 - .L_4)
	.align		4
.L_4:
        /*001c*/ 	.word	index@(_Z6kernelPiii)
        /*0020*/ 	.word	0x00000000
.L_5:


//--------------------- .nv.compat                --------------------------
	.section	.nv.compat,"",@"SHT_CUDA_COMPAT_INFO"
	.align	4
        /*0000*/ 	.byte	0x02, 0x09, 0x00, 0x00, 0x02, 0x02, 0x01, 0x00, 0x02, 0x05, 0x05, 0x00, 0x03, 0x07, 0x01, 0x01
        /*0010*/ 	.byte	0x02, 0x03, 0x00, 0x00, 0x02, 0x06, 0x01, 0x00, 0x04, 0x0b, 0x08, 0x00, 0x09, 0x00, 0x00, 0x00
        /*0020*/ 	.byte	0x00, 0x00, 0x00, 0x00


//--------------------- .nv.info._Z6kernelPiii    --------------------------
	.section	.nv.info._Z6kernelPiii,"",@"SHT_CUDA_INFO"
	.sectionflags	@""
	.align	4


	//----- nvinfo : EIATTR_CUDA_API_VERSION
	.align		4
        /*0000*/ 	.byte	0x04, 0x37
        /*0002*/ 	.short	(.L_7 - .L_6)
.L_6:
        /*0004*/ 	.word	0x00000082


	//----- nvinfo : EIATTR_KPARAM_INFO
	.align		4
.L_7:
        /*0008*/ 	.byte	0x04, 0x17
        /*000a*/ 	.short	(.L_9 - .L_8)
.L_8:
        /*000c*/ 	.word	0x00000000
        /*0010*/ 	.short	0x0002
        /*0012*/ 	.short	0x000c
        /*0014*/ 	.byte	0x00, 0xf0, 0x11, 0x00


	//----- nvinfo : EIATTR_KPARAM_INFO
	.align		4
.L_9:
        /*0018*/ 	.byte	0x04, 0x17
        /*001a*/ 	.short	(.L_11 - .L_10)
.L_10:
        /*001c*/ 	.word	0x00000000
        /*0020*/ 	.short	0x0001
        /*0022*/ 	.short	0x0008
        /*0024*/ 	.byte	0x00, 0xf0, 0x11, 0x00


	//----- nvinfo : EIATTR_KPARAM_INFO
	.align		4
.L_11:
        /*0028*/ 	.byte	0x04, 0x17
        /*002a*/ 	.short	(.L_13 - .L_12)
.L_12:
        /*002c*/ 	.word	0x00000000
        /*0030*/ 	.short	0x0000
        /*0032*/ 	.short	0x0000
        /*0034*/ 	.byte	0x00, 0xf5, 0x21, 0x00


	//----- nvinfo : EIATTR_SPARSE_MMA_MASK
	.align		4
.L_13:
        /*0038*/ 	.byte	0x03, 0x50
        /*003a*/ 	.short	0x0000


	//----- nvinfo : EIATTR_MAXREG_COUNT
	.align		4
        /*003c*/ 	.byte	0x03, 0x1b
        /*003e*/ 	.short	0x00ff


	//----- nvinfo : EIATTR_MERCURY_ISA_VERSION
	.align		4
        /*0040*/ 	.byte	0x03, 0x5f
        /*0042*/ 	.short	0x0101


	//----- nvinfo : EIATTR_VRC_CTA_INIT_COUNT
	.align		4
        /*0044*/ 	.byte	0x02, 0x4a
	.zero		1
	.zero		1


	//----- nvinfo : EIATTR_EXIT_INSTR_OFFSETS
	.align		4
        /*0048*/ 	.byte	0x04, 0x1c
        /*004a*/ 	.short	(.L_15 - .L_14)


	//   ....[0]....
.L_14:
        /*004c*/ 	.word	0x000000c0


	//   ....[1]....
        /*0050*/ 	.word	0x00000120


	//----- nvinfo : EIATTR_CBANK_PARAM_SIZE
	.align		4
.L_15:
        /*0054*/ 	.byte	0x03, 0x19
        /*0056*/ 	.short	0x0010


	//----- nvinfo : EIATTR_PARAM_CBANK
	.align		4
        /*0058*/ 	.byte	0x04, 0x0a
        /*005a*/ 	.short	(.L_17 - .L_16)
	.align		4
.L_16:
        /*005c*/ 	.word	index@(.nv.constant0._Z6kernelPiii)
        /*0060*/ 	.short	0x0380
        /*0062*/ 	.short	0x0010


	//----- nvinfo : EIATTR_SW_WAR
	.align		4
.L_17:
        /*0064*/ 	.byte	0x04, 0x36
        /*0066*/ 	.short	(.L_19 - .L_18)
.L_18:
        /*0068*/ 	.word	0x00000008
.L_19:


//--------------------- .nv.callgraph             --------------------------
	.section	.nv.callgraph,"",@"SHT_CUDA_CALLGRAPH"
	.align	4
	.sectionentsize	8
	.align		4
        /*0000*/ 	.word	0x00000000
	.align		4
        /*0004*/ 	.word	0xffffffff
	.align		4
        /*0008*/ 	.word	0x00000000
	.align		4
        /*000c*/ 	.word	0xfffffffe
	.align		4
        /*0010*/ 	.word	0x00000000
	.align		4
        /*0014*/ 	.word	0xfffffffd
	.align		4
        /*0018*/ 	.word	0x00000000
	.align		4
        /*001c*/ 	.word	0xfffffffc


//--------------------- .text._Z6kernelPiii       --------------------------
	.section	.text._Z6kernelPiii,"ax",@progbits
	.align	128
        .global         _Z6kernelPiii
        .type           _Z6kernelPiii,@function
        .size           _Z6kernelPiii,(.L_x_1 - _Z6kernelPiii)
        .other          _Z6kernelPiii,@"STO_CUDA_ENTRY STV_DEFAULT"
_Z6kernelPiii:
.text._Z6kernelPiii:
[----:B------:R-:W-:Y:S01]  /*0000*/  LDC R1, c[0x0][0x37c] ;  /* 0x0000df00ff017b82 */ /* 0x000fe20000000800 */
[----:B------:R-:W0:Y:S07]  /*0010*/  S2R R5, SR_TID.Y ;  /* 0x0000000000057919 */ /* 0x000e2e0000002200 */
[----:B------:R-:W1:Y:S01]  /*0020*/  LDC R3, c[0x0][0x360] ;  /* 0x0000d800ff037b82 */ /* 0x000e620000000800 */
[----:B------:R-:W2:Y:S01]  /*0030*/  LDCU.64 UR6, c[0x0][0x388] ;  /* 0x00007100ff0677ac */ /* 0x000ea20008000a00 */
[----:B------:R-:W1:Y:S06]  /*0040*/  S2R R0, SR_TID.X ;  /* 0x0000000000007919 */ /* 0x000e6c0000002100 */
[----:B------:R-:W0:Y:S08]  /*0050*/  S2UR UR5, SR_CTAID.Y ;  /* 0x00000000000579c3 */ /* 0x000e300000002600 */
[----:B------:R-:W0:Y:S08]  /*0060*/  LDC R2, c[0x0][0x364] ;  /* 0x0000d900ff027b82 */ /* 0x000e300000000800 */
[----:B------:R-:W1:Y:S01]  /*0070*/  S2UR UR4, SR_CTAID.X ;  /* 0x00000000000479c3 */ /* 0x000e620000002500 */
[----:B0-----:R-:W-:-:S05]  /*0080*/  IMAD R5, R2, UR5, R5 ;  /* 0x0000000502057c24 */ /* 0x001fca000f8e0205 */
[----:B--2---:R-:W-:Y:S01]  /*0090*/  ISETP.GE.U32.AND P0, PT, R5, UR7, PT ;  /* 0x0000000705007c0c */ /* 0x004fe2000bf06070 */
[----:B-1----:R-:W-:-:S05]  /*00a0*/  IMAD R0, R3, UR4, R0 ;  /* 0x0000000403007c24 */ /* 0x002fca000f8e0200 */
[----:B------:R-:W-:-:S13]  /*00b0*/  ISETP.GE.U32.OR P0, PT, R0, UR6, P0 ;  /* 0x0000000600007c0c */ /* 0x000fda0008706470 */
[----:B------:R-:W-:Y:S05]  /*00c0*/  @P0 EXIT ;  /* 0x000000000000094d */ /* 0x000fea0003800000 */
[----:B------:R-:W0:Y:S01]  /*00d0*/  LDC.64 R2, c[0x0][0x380] ;  /* 0x0000e000ff027b82 */ /* 0x000e220000000a00 */
[----:B------:R-:W1:Y:S01]  /*00e0*/  LDCU.64 UR4, c[0x0][0x358] ;  /* 0x00006b00ff0477ac */ /* 0x000e620008000a00 */
[----:B------:R-:W-:-:S04]  /*00f0*/  IMAD R5, R5, UR6, R0 ;  /* 0x0000000605057c24 */ /* 0x000fc8000f8e0200 */
[----:B0-----:R-:W-:-:S05]  /*0100*/  IMAD.WIDE R2, R5, 0x4, R2 ;  /* 0x0000000405027825 */ /* 0x001fca00078e0202 */
[----:B-1----:R-:W-:Y:S01]  /*0110*/  STG.E desc[UR4][R2.64], R5 ;  /* 0x0000000502007986 */ /* 0x002fe2000c101904 */
[----:B------:R-:W-:Y:S05]  /*0120*/  EXIT ;  /* 0x000000000000794d */ /* 0x000fea0003800000 */
.L_x_0:
[----:B------:R-:W-:-:S00]  /*0130*/  BRA `(.L_x_0) ;  /* 0xfffffffc00fc7947 */ /* 0x000fc0000383ffff */
[----:B------:R-:W-:-:S00]  /*0140*/  NOP ;  /* 0x0000000000007918 */ /* 0x000fc00000000000 */
        /* <DEDUP_REMOVED lines=11> */
.L_x_1:


//--------------------- .nv.shared.reserved.0     --------------------------
	.section	.nv.shared.reserved.0,"aw",@nobits
	.weak		__nv_reservedSMEM_offset_0_alias
	.size		__nv_reservedSMEM_offset_0_alias, 0, 64
	.other		__nv_reservedSMEM_offset_0_alias,@"STO_CUDA_RESERVED_SHARED STV_DEFAULT"
__nv_reservedSMEM_offset_0_alias:
	.zero		0
	.zero		64


//--------------------- .nv.constant0._Z6kernelPiii --------------------------
	.section	.nv.constant0._Z6kernelPiii,"a",@progbits
	.sectionflags	@""
	.align	4
.nv.constant0._Z6kernelPiii:
	.zero		912


//--------------------- SYMBOLS --------------------------

	.type		.nv.reservedSmem.offset0,@object
	.size		.nv.reservedSmem.offset0,0x4
